//
// Generated by NVIDIA NVVM Compiler
//
// Compiler Build ID: CL-36424714
// Cuda compilation tools, release 13.0, V13.0.88
// Based on NVVM 20.0.0
//

.version 9.0
.target sm_100
.address_size 64

	// .globl	_Z7conv_2dPiS_i
.const .align 4 .b8 mask[36];

.visible .entry _Z7conv_2dPiS_i(
	.param .u64 .ptr .align 1 _Z7conv_2dPiS_i_param_0,
	.param .u64 .ptr .align 1 _Z7conv_2dPiS_i_param_1,
	.param .u32 _Z7conv_2dPiS_i_param_2
)
{
	.reg .pred 	%p<40>;
	.reg .b32 	%r<82>;
	.reg .b64 	%rd<26>;

	ld.param.u64 	%rd7, [_Z7conv_2dPiS_i_param_0];
	ld.param.u64 	%rd6, [_Z7conv_2dPiS_i_param_1];
	ld.param.u32 	%r24, [_Z7conv_2dPiS_i_param_2];
	cvta.to.global.u64 	%rd1, %rd7;
	mov.u32 	%r26, %ctaid.x;
	mov.u32 	%r27, %ntid.x;
	mov.u32 	%r28, %tid.x;
	mad.lo.s32 	%r29, %r26, %r27, %r28;
	mov.u32 	%r30, %ctaid.y;
	mov.u32 	%r31, %ntid.y;
	mov.u32 	%r32, %tid.y;
	mad.lo.s32 	%r1, %r30, %r31, %r32;
	add.s32 	%r33, %r1, -1;
	setp.ne.s32 	%p2, %r1, 0;
	setp.le.s32 	%p3, %r1, %r24;
	and.pred  	%p1, %p2, %p3;
	mul.lo.s32 	%r2, %r33, %r24;
	cvt.s64.s32 	%rd8, %r2;
	cvt.s64.s32 	%rd2, %r29;
	add.s64 	%rd9, %rd2, %rd8;
	shl.b64 	%rd10, %rd9, 2;
	add.s64 	%rd3, %rd1, %rd10;
	mov.b32 	%r74, 0;
	not.pred 	%p4, %p1;
	@%p4 bra 	$L__BB0_3;
	cvt.u32.u64 	%r35, %rd2;
	setp.lt.s32 	%p5, %r35, 1;
	setp.gt.s32 	%p6, %r35, %r24;
	or.pred  	%p7, %p5, %p6;
	@%p7 bra 	$L__BB0_3;
	ld.global.u32 	%r36, [%rd3+-4];
	ld.const.u32 	%r37, [mask];
	mul.lo.s32 	%r74, %r37, %r36;
$L__BB0_3:
	@%p4 bra 	$L__BB0_6;
	cvt.u32.u64 	%r38, %rd2;
	setp.lt.s32 	%p9, %r38, 0;
	setp.ge.s32 	%p10, %r38, %r24;
	or.pred  	%p11, %p9, %p10;
	@%p11 bra 	$L__BB0_6;
	add.s32 	%r40, %r38, %r2;
	mul.wide.s32 	%rd11, %r40, 4;
	add.s64 	%rd12, %rd1, %rd11;
	ld.global.u32 	%r41, [%rd12];
	ld.const.u32 	%r42, [mask+4];
	mad.lo.s32 	%r74, %r42, %r41, %r74;
$L__BB0_6:
	@%p4 bra 	$L__BB0_9;
	cvt.u32.u64 	%r43, %rd2;
	add.s32 	%r44, %r43, 1;
	setp.lt.s32 	%p13, %r43, -1;
	setp.ge.s32 	%p14, %r44, %r24;
	or.pred  	%p15, %p13, %p14;
	@%p15 bra 	$L__BB0_9;
	ld.global.u32 	%r45, [%rd3+4];
	ld.const.u32 	%r46, [mask+8];
	mad.lo.s32 	%r74, %r46, %r45, %r74;
$L__BB0_9:
	setp.ge.s32 	%p16, %r1, %r24;
	mul.lo.s32 	%r9, %r1, %r24;
	cvt.s64.s32 	%rd13, %r9;
	add.s64 	%rd14, %rd2, %rd13;
	shl.b64 	%rd15, %rd14, 2;
	add.s64 	%rd4, %rd1, %rd15;
	@%p16 bra 	$L__BB0_12;
	cvt.u32.u64 	%r47, %rd2;
	setp.lt.s32 	%p17, %r47, 1;
	setp.gt.s32 	%p18, %r47, %r24;
	or.pred  	%p19, %p17, %p18;
	@%p19 bra 	$L__BB0_12;
	ld.global.u32 	%r48, [%rd4+-4];
	ld.const.u32 	%r49, [mask+12];
	mad.lo.s32 	%r74, %r49, %r48, %r74;
$L__BB0_12:
	setp.ge.s32 	%p20, %r1, %r24;
	@%p20 bra 	$L__BB0_15;
	cvt.u32.u64 	%r50, %rd2;
	setp.lt.s32 	%p21, %r50, 0;
	setp.ge.s32 	%p22, %r50, %r24;
	or.pred  	%p23, %p21, %p22;
	@%p23 bra 	$L__BB0_15;
	add.s32 	%r52, %r50, %r9;
	mul.wide.s32 	%rd16, %r52, 4;
	add.s64 	%rd17, %rd1, %rd16;
	ld.global.u32 	%r53, [%rd17];
	ld.const.u32 	%r54, [mask+16];
	mad.lo.s32 	%r74, %r54, %r53, %r74;
$L__BB0_15:
	setp.ge.s32 	%p24, %r1, %r24;
	@%p24 bra 	$L__BB0_18;
	cvt.u32.u64 	%r55, %rd2;
	add.s32 	%r56, %r55, 1;
	setp.lt.s32 	%p25, %r55, -1;
	setp.ge.s32 	%p26, %r56, %r24;
	or.pred  	%p27, %p25, %p26;
	@%p27 bra 	$L__BB0_18;
	ld.global.u32 	%r57, [%rd4+4];
	ld.const.u32 	%r58, [mask+20];
	mad.lo.s32 	%r74, %r58, %r57, %r74;
$L__BB0_18:
	add.s32 	%r16, %r1, 1;
	setp.ge.s32 	%p28, %r16, %r24;
	add.s32 	%r17, %r9, %r24;
	cvt.s64.s32 	%rd18, %r17;
	add.s64 	%rd19, %rd2, %rd18;
	shl.b64 	%rd20, %rd19, 2;
	add.s64 	%rd5, %rd1, %rd20;
	@%p28 bra 	$L__BB0_21;
	cvt.u32.u64 	%r59, %rd2;
	setp.lt.s32 	%p29, %r59, 1;
	setp.gt.s32 	%p30, %r59, %r24;
	or.pred  	%p31, %p29, %p30;
	@%p31 bra 	$L__BB0_21;
	ld.global.u32 	%r60, [%rd5+-4];
	ld.const.u32 	%r61, [mask+24];
	mad.lo.s32 	%r74, %r61, %r60, %r74;
$L__BB0_21:
	setp.ge.s32 	%p32, %r16, %r24;
	@%p32 bra 	$L__BB0_24;
	cvt.u32.u64 	%r62, %rd2;
	setp.lt.s32 	%p33, %r62, 0;
	setp.ge.s32 	%p34, %r62, %r24;
	or.pred  	%p35, %p33, %p34;
	@%p35 bra 	$L__BB0_24;
	add.s32 	%r64, %r62, %r17;
	mul.wide.s32 	%rd21, %r64, 4;
	add.s64 	%rd22, %rd1, %rd21;
	ld.global.u32 	%r65, [%rd22];
	ld.const.u32 	%r66, [mask+28];
	mad.lo.s32 	%r74, %r66, %r65, %r74;
$L__BB0_24:
	setp.ge.s32 	%p36, %r16, %r24;
	@%p36 bra 	$L__BB0_27;
	cvt.u32.u64 	%r67, %rd2;
	add.s32 	%r68, %r67, 1;
	setp.lt.s32 	%p37, %r67, -1;
	setp.ge.s32 	%p38, %r68, %r24;
	or.pred  	%p39, %p37, %p38;
	@%p39 bra 	$L__BB0_27;
	ld.global.u32 	%r69, [%rd5+4];
	ld.const.u32 	%r70, [mask+32];
	mad.lo.s32 	%r74, %r70, %r69, %r74;
$L__BB0_27:
	cvt.u32.u64 	%r71, %rd2;
	cvta.to.global.u64 	%rd23, %rd6;
	add.s32 	%r72, %r9, %r71;
	mul.wide.s32 	%rd24, %r72, 4;
	add.s64 	%rd25, %rd23, %rd24;
	st.global.u32 	[%rd25], %r74;
	ret;

}


// ===== COMPILED SASS (sm_100) =====

	.target	sm_100

	.elftype	@"ET_EXEC"


//--------------------- .note.nv.tkinfo           --------------------------
	.section	.note.nv.tkinfo,"",@"SHT_NOTE"
	.sectionflags	@"SHF_NOTE_NV_TKINFO"
	.tkinfo
        /*0018*/ 	.word	0x00000002
        /*0030*/ 	.string	""
        /*0030*/ 	.string	"ptxas"
        /*0030*/ 	.string	"Cuda compilation tools, release 13.0, V13.0.88"
        /*0030*/ 	.string	"Build cuda_13.0.r13.0/compiler.36424714_0"
        /*0030*/ 	.string	"-arch sm_100 -m 64 "



//--------------------- .note.nv.cuinfo           --------------------------
	.section	.note.nv.cuinfo,"",@"SHT_NOTE"
	.sectionflags	@"SHF_NOTE_NV_CUINFO"
        /*0018*/ 	.short	0x0002
        /*001a*/ 	.short	0x0064
        /*001c*/ 	.short	0x0082
	.zero		2


//--------------------- .nv.info                  --------------------------
	.section	.nv.info,"",@"SHT_CUDA_INFO"
	.align	4


	//----- nvinfo : EIATTR_REGCOUNT
	.align		4
        /*0000*/ 	.byte	0x04, 0x2f
        /*0002*/ 	.short	(.L_2 - .L_1)
	.align		4
.L_1:
        /*0004*/ 	.word	index@(_Z7conv_2dPiS_i)
        /*0008*/ 	.word	0x0000001a


	//----- nvinfo : EIATTR_FRAME_SIZE
	.align		4
.L_2:
        /*000c*/ 	.byte	0x04, 0x11
        /*000e*/ 	.short	(.L_4 - .L_3)
	.align		4
.L_3:
        /*0010*/ 	.word	index@(_Z7conv_2dPiS_i)
        /*0014*/ 	.word	0x00000000


	//----- nvinfo : EIATTR_MIN_STACK_SIZE
	.align		4
.L_4:
        /*0018*/ 	.byte	0x04, 0x12
        /*001a*/ 	.short	(.L_6 - .L_5)
	.align		4
.L_5:
        /*001c*/ 	.word	index@(_Z7conv_2dPiS_i)
        /*0020*/ 	.word	0x00000000
.L_6:


//--------------------- .nv.compat                --------------------------
	.section	.nv.compat,"",@"SHT_CUDA_COMPAT_INFO"
	.align	4
        /*0000*/ 	.byte	0x02, 0x09, 0x00, 0x00, 0x02, 0x02, 0x01, 0x00, 0x02, 0x05, 0x05, 0x00, 0x03, 0x07, 0x01, 0x01
        /*0010*/ 	.byte	0x02, 0x03, 0x00, 0x00, 0x02, 0x06, 0x01, 0x00, 0x04, 0x0b, 0x08, 0x00, 0x09, 0x00, 0x00, 0x00
        /*0020*/ 	.byte	0x00, 0x00, 0x00, 0x00


//--------------------- .nv.info._Z7conv_2dPiS_i  --------------------------
	.section	.nv.info._Z7conv_2dPiS_i,"",@"SHT_CUDA_INFO"
	.sectionflags	@""
	.align	4


	//----- nvinfo : EIATTR_CUDA_API_VERSION
	.align		4
        /*0000*/ 	.byte	0x04, 0x37
        /*0002*/ 	.short	(.L_8 - .L_7)
.L_7:
        /*0004*/ 	.word	0x00000082


	//----- nvinfo : EIATTR_KPARAM_INFO
	.align		4
.L_8:
        /*0008*/ 	.byte	0x04, 0x17
        /*000a*/ 	.short	(.L_10 - .L_9)
.L_9:
        /*000c*/ 	.word	0x00000000
        /*0010*/ 	.short	0x0002
        /*0012*/ 	.short	0x0010
        /*0014*/ 	.byte	0x00, 0xf0, 0x11, 0x00


	//----- nvinfo : EIATTR_KPARAM_INFO
	.align		4
.L_10:
        /*0018*/ 	.byte	0x04, 0x17
        /*001a*/ 	.short	(.L_12 - .L_11)
.L_11:
        /*001c*/ 	.word	0x00000000
        /*0020*/ 	.short	0x0001
        /*0022*/ 	.short	0x0008
        /*0024*/ 	.byte	0x00, 0xf5, 0x21, 0x00


	//----- nvinfo : EIATTR_KPARAM_INFO
	.align		4
.L_12:
        /*0028*/ 	.byte	0x04, 0x17
        /*002a*/ 	.short	(.L_14 - .L_13)
.L_13:
        /*002c*/ 	.word	0x00000000
        /*0030*/ 	.short	0x0000
        /*0032*/ 	.short	0x0000
        /*0034*/ 	.byte	0x00, 0xf5, 0x21, 0x00


	//----- nvinfo : EIATTR_SPARSE_MMA_MASK
	.align		4
.L_14:
        /*0038*/ 	.byte	0x03, 0x50
        /*003a*/ 	.short	0x0000


	//----- nvinfo : EIATTR_MAXREG_COUNT
	.align		4
        /*003c*/ 	.byte	0x03, 0x1b
        /*003e*/ 	.short	0x00ff


	//----- nvinfo : EIATTR_MERCURY_ISA_VERSION
	.align		4
        /*0040*/ 	.byte	0x03, 0x5f
        /*0042*/ 	.short	0x0101


	//----- nvinfo : EIATTR_VRC_CTA_INIT_COUNT
	.align		4
        /*0044*/ 	.byte	0x02, 0x4a
	.zero		1
	.zero		1


	//----- nvinfo : EIATTR_EXIT_INSTR_OFFSETS
	.align		4
        /*0048*/ 	.byte	0x04, 0x1c
        /*004a*/ 	.short	(.L_16 - .L_15)


	//   ....[0]....
.L_15:
        /*004c*/ 	.word	0x00000580


	//----- nvinfo : EIATTR_CBANK_PARAM_SIZE
	.align		4
.L_16:
        /*0050*/ 	.byte	0x03, 0x19
        /*0052*/ 	.short	0x0014


	//----- nvinfo : EIATTR_PARAM_CBANK
	.align		4
        /*0054*/ 	.byte	0x04, 0x0a
        /*0056*/ 	.short	(.L_18 - .L_17)
	.align		4
.L_17:
        /*0058*/ 	.word	index@(.nv.constant0._Z7conv_2dPiS_i)
        /*005c*/ 	.short	0x0380
        /*005e*/ 	.short	0x0014


	//----- nvinfo : EIATTR_SW_WAR
	.align		4
.L_18:
        /*0060*/ 	.byte	0x04, 0x36
        /*0062*/ 	.short	(.L_20 - .L_19)
.L_19:
        /*0064*/ 	.word	0x00000008
.L_20:


//--------------------- .nv.callgraph             --------------------------
	.section	.nv.callgraph,"",@"SHT_CUDA_CALLGRAPH"
	.align	4
	.sectionentsize	8
	.align		4
        /*0000*/ 	.word	0x00000000
	.align		4
        /*0004*/ 	.word	0xffffffff
	.align		4
        /*0008*/ 	.word	0x00000000
	.align		4
        /*000c*/ 	.word	0xfffffffe
	.align		4
        /*0010*/ 	.word	0x00000000
	.align		4
        /*0014*/ 	.word	0xfffffffd
	.align		4
        /*0018*/ 	.word	0x00000000
	.align		4
        /*001c*/ 	.word	0xfffffffc


//--------------------- .nv.constant3             --------------------------
	.section	.nv.constant3,"a",@progbits
	.align	4
.nv.constant3:
	.type		mask,@object
	.size		mask,(.L_0 - mask)
mask:
	.zero		36
.L_0:


//--------------------- .text._Z7conv_2dPiS_i     --------------------------
	.section	.text._Z7conv_2dPiS_i,"ax",@progbits
	.align	128
        .global         _Z7conv_2dPiS_i
        .type           _Z7conv_2dPiS_i,@function
        .size           _Z7conv_2dPiS_i,(.L_x_1 - _Z7conv_2dPiS_i)
        .other          _Z7conv_2dPiS_i,@"STO_CUDA_ENTRY STV_DEFAULT"
_Z7conv_2dPiS_i:
.text._Z7conv_2dPiS_i:
[----:B------:R-:W-:Y:S01]  /*0000*/  LDC R1, c[0x0][0x37c] ;  /* 0x0000df00ff017b82 */ /* 0x000fe20000000800 */
[----:B------:R-:W0:Y:S07]  /*0010*/  S2R R3, SR_TID.X ;  /* 0x0000000000037919 */ /* 0x000e2e0000002100 */
[----:B------:R-:W0:Y:S01]  /*0020*/  LDC R0, c[0x0][0x360] ;  /* 0x0000d800ff007b82 */ /* 0x000e220000000800 */
[----:B------:R-:W1:Y:S01]  /*0030*/  LDCU UR6, c[0x0][0x390] ;  /* 0x00007200ff0677ac */ /* 0x000e620008000800 */
[----:B------:R-:W2:Y:S01]  /*0040*/  S2R R5, SR_TID.Y ;  /* 0x0000000000057919 */ /* 0x000ea20000002200 */
[----:B------:R-:W3:Y:S05]  /*0050*/  LDCU.64 UR8, c[0x0][0x380] ;  /* 0x00007000ff0877ac */ /* 0x000eea0008000a00 */
[----:B------:R-:W0:Y:S08]  /*0060*/  S2UR UR4, SR_CTAID.X ;  /* 0x00000000000479c3 */ /* 0x000e300000002500 */
[----:B------:R-:W2:Y:S08]  /*0070*/  S2UR UR5, SR_CTAID.Y ;  /* 0x00000000000579c3 */ /* 0x000eb00000002600 */
[----:B------:R-:W2:Y:S01]  /*0080*/  LDC R14, c[0x0][0x364] ;  /* 0x0000d900ff0e7b82 */ /* 0x000ea20000000800 */
[----:B0-----:R-:W-:-:S05]  /*0090*/  IMAD R0, R0, UR4, R3 ;  /* 0x0000000400007c24 */ /* 0x001fca000f8e0203 */
[C---:B-1----:R-:W-:Y:S02]  /*00a0*/  ISETP.GE.AND P0, PT, R0.reuse, UR6, PT ;  /* 0x0000000600007c0c */ /* 0x042fe4000bf06270 */
[C---:B------:R-:W-:Y:S02]  /*00b0*/  ISETP.GT.AND P1, PT, R0.reuse, UR6, PT ;  /* 0x0000000600007c0c */ /* 0x040fe4000bf24270 */
[C---:B------:R-:W-:Y:S02]  /*00c0*/  ISETP.LT.OR P0, PT, R0.reuse, RZ, P0 ;  /* 0x000000ff0000720c */ /* 0x040fe40000701670 */
[----:B------:R-:W-:Y:S02]  /*00d0*/  ISETP.LT.OR P1, PT, R0, 0x1, P1 ;  /* 0x000000010000780c */ /* 0x000fe40000f21670 */
[----:B------:R-:W-:Y:S01]  /*00e0*/  SHF.R.S32.HI R6, RZ, 0x1f, R0 ;  /* 0x0000001fff067819 */ /* 0x000fe20000011400 */
[----:B--2---:R-:W-:Y:S01]  /*00f0*/  IMAD R14, R14, UR5, R5 ;  /* 0x000000050e0e7c24 */ /* 0x004fe2000f8e0205 */
[----:B------:R-:W0:Y:S03]  /*0100*/  LDCU.64 UR4, c[0x0][0x358] ;  /* 0x00006b00ff0477ac */ /* 0x000e260008000a00 */
[C---:B------:R-:W-:Y:S01]  /*0110*/  VIADD R4, R14.reuse, 0xffffffff ;  /* 0xffffffff0e047836 */ /* 0x040fe20000000000 */
[----:B------:R-:W-:-:S03]  /*0120*/  ISETP.GT.AND P2, PT, R14, UR6, PT ;  /* 0x000000060e007c0c */ /* 0x000fc6000bf44270 */
[----:B------:R-:W-:Y:S01]  /*0130*/  IMAD R5, R4, UR6, RZ ;  /* 0x0000000604057c24 */ /* 0x000fe2000f8e02ff */
[----:B------:R-:W-:-:S04]  /*0140*/  ISETP.NE.AND P2, PT, R14, RZ, !P2 ;  /* 0x000000ff0e00720c */ /* 0x000fc80005745270 */
[----:B------:R-:W-:Y:S02]  /*0150*/  PLOP3.LUT P6, PT, P2, P0, PT, 0x8f, 0xf8 ;  /* 0x0000000000f8781c */ /* 0x000fe400017c1177 */
[----:B------:R-:W-:Y:S02]  /*0160*/  IADD3 R4, P3, PT, R0, R5, RZ ;  /* 0x0000000500047210 */ /* 0x000fe40007f7e0ff */
[----:B------:R-:W-:Y:S02]  /*0170*/  PLOP3.LUT P5, PT, P2, P1, PT, 0x8f, 0xf8 ;  /* 0x0000000000f8781c */ /* 0x000fe400017a3177 */
[----:B------:R-:W-:Y:S02]  /*0180*/  LEA.HI.X.SX32 R7, R5, R6, 0x1, P3 ;  /* 0x0000000605077211 */ /* 0x000fe400018f0eff */
[----:B---3--:R-:W-:-:S04]  /*0190*/  LEA R8, P3, R4, UR8, 0x2 ;  /* 0x0000000804087c11 */ /* 0x008fc8000f8610ff */
[----:B------:R-:W-:Y:S01]  /*01a0*/  LEA.HI.X R9, R4, UR9, R7, 0x2, P3 ;  /* 0x0000000904097c11 */ /* 0x000fe200098f1407 */
[----:B------:R-:W1:Y:S01]  /*01b0*/  @!P6 LDC.64 R2, c[0x0][0x380] ;  /* 0x0000e000ff02eb82 */ /* 0x000e620000000a00 */
[----:B------:R-:W-:-:S03]  /*01c0*/  @!P6 IMAD.IADD R5, R0, 0x1, R5 ;  /* 0x000000010005e824 */ /* 0x000fc600078e0205 */
[----:B0-----:R-:W2:Y:S04]  /*01d0*/  @!P5 LDG.E R4, desc[UR4][R8.64+-0x4] ;  /* 0xfffffc040804d981 */ /* 0x001ea8000c1e1900 */
[----:B------:R-:W2:Y:S01]  /*01e0*/  @!P5 LDC R7, c[0x3][RZ] ;  /* 0x00c00000ff07db82 */ /* 0x000ea20000000800 */
[----:B------:R-:W-:-:S07]  /*01f0*/  ISETP.GE.OR P4, PT, R14, UR6, P0 ;  /* 0x000000060e007c0c */ /* 0x000fce0008786670 */
[----:B------:R-:W0:Y:S01]  /*0200*/  @!P6 LDC R16, c[0x3][0x4] ;  /* 0x00c00100ff10eb82 */ /* 0x000e220000000800 */
[----:B-1----:R-:W-:-:S07]  /*0210*/  @!P6 IMAD.WIDE R2, R5, 0x4, R2 ;  /* 0x000000040502e825 */ /* 0x002fce00078e0202 */
[----:B------:R-:W1:Y:S01]  /*0220*/  @!P4 LDC.64 R12, c[0x0][0x380] ;  /* 0x0000e000ff0ccb82 */ /* 0x000e620000000a00 */
[----:B------:R3:W0:Y:S01]  /*0230*/  @!P6 LDG.E R3, desc[UR4][R2.64] ;  /* 0x000000040203e981 */ /* 0x000622000c1e1900 */
[----:B------:R-:W-:Y:S02]  /*0240*/  VIADD R15, R14, 0x1 ;  /* 0x000000010e0f7836 */ /* 0x000fe40000000000 */
[----:B------:R-:W-:Y:S02]  /*0250*/  VIADD R5, R0, 0x1 ;  /* 0x0000000100057836 */ /* 0x000fe40000000000 */
[----:B------:R-:W-:Y:S01]  /*0260*/  IMAD R11, R14, UR6, RZ ;  /* 0x000000060e0b7c24 */ /* 0x000fe2000f8e02ff */
[----:B------:R-:W-:Y:S01]  /*0270*/  ISETP.GE.OR P0, PT, R15, UR6, P0 ;  /* 0x000000060f007c0c */ /* 0x000fe20008706670 */
[----:B------:R-:W-:Y:S01]  /*0280*/  IMAD.MOV.U32 R10, RZ, RZ, RZ ;  /* 0x000000ffff0a7224 */ /* 0x000fe200078e00ff */
[----:B------:R-:W-:Y:S01]  /*0290*/  ISETP.GE.AND P3, PT, R5, UR6, PT ;  /* 0x0000000605007c0c */ /* 0x000fe2000bf66270 */
[----:B------:R-:W-:-:S03]  /*02a0*/  VIADD R19, R11, UR6 ;  /* 0x000000060b137c36 */ /* 0x000fc60008000000 */
[----:B------:R-:W-:-:S04]  /*02b0*/  ISETP.LT.OR P3, PT, R0, -0x1, P3 ;  /* 0xffffffff0000780c */ /* 0x000fc80001f61670 */
[----:B------:R-:W-:-:S03]  /*02c0*/  PLOP3.LUT P2, PT, P2, P3, PT, 0x8f, 0xf8 ;  /* 0x0000000000f8781c */ /* 0x000fc60001747177 */
[----:B------:R-:W4:Y:S10]  /*02d0*/  @!P0 LDC R20, c[0x3][0x1c] ;  /* 0x00c00700ff148b82 */ /* 0x000f340000000800 */
[----:B------:R5:W4:Y:S01]  /*02e0*/  @!P2 LDG.E R9, desc[UR4][R8.64+0x4] ;  /* 0x000004040809a981 */ /* 0x000b22000c1e1900 */
[----:B------:R-:W-:-:S02]  /*02f0*/  @!P0 IMAD.IADD R21, R0, 0x1, R19 ;  /* 0x0000000100158824 */ /* 0x000fc400078e0213 */
[----:B--2---:R-:W-:Y:S01]  /*0300*/  @!P5 IMAD R10, R4, R7, RZ ;  /* 0x00000007040ad224 */ /* 0x004fe200078e02ff */
[----:B---3--:R-:W-:-:S03]  /*0310*/  IADD3 R2, P5, PT, R0, R11, RZ ;  /* 0x0000000b00027210 */ /* 0x008fc60007fbe0ff */
[----:B0-----:R-:W-:Y:S01]  /*0320*/  @!P6 IMAD R10, R3, R16, R10 ;  /* 0x00000010030ae224 */ /* 0x001fe200078e020a */
[----:B------:R-:W-:Y:S02]  /*0330*/  LEA.HI.X.SX32 R3, R11, R6, 0x1, P5 ;  /* 0x000000060b037211 */ /* 0x000fe400028f0eff */
[----:B------:R-:W-:Y:S02]  /*0340*/  LEA R4, P5, R2, UR8, 0x2 ;  /* 0x0000000802047c11 */ /* 0x000fe4000f8a10ff */
[----:B------:R-:W-:Y:S02]  /*0350*/  IADD3 R7, P6, PT, R0, R19, RZ ;  /* 0x0000001300077210 */ /* 0x000fe40007fde0ff */
[----:B------:R-:W-:Y:S02]  /*0360*/  LEA.HI.X R5, R2, UR9, R3, 0x2, P5 ;  /* 0x0000000902057c11 */ /* 0x000fe4000a8f1403 */
[----:B------:R-:W0:Y:S01]  /*0370*/  @!P0 LDC.64 R2, c[0x0][0x380] ;  /* 0x0000e000ff028b82 */ /* 0x000e220000000a00 */
[----:B------:R-:W-:-:S02]  /*0380*/  ISETP.GE.OR P5, PT, R14, UR6, P1 ;  /* 0x000000060e007c0c */ /* 0x000fc40008fa6670 */
[----:B------:R-:W-:Y:S02]  /*0390*/  LEA.HI.X.SX32 R16, R19, R6, 0x1, P6 ;  /* 0x0000000613107211 */ /* 0x000fe400030f0eff */
[----:B------:R-:W-:Y:S01]  /*03a0*/  LEA R6, P6, R7, UR8, 0x2 ;  /* 0x0000000807067c11 */ /* 0x000fe2000f8c10ff */
[----:B------:R-:W-:Y:S01]  /*03b0*/  IMAD.IADD R11, R0, 0x1, R11 ;  /* 0x00000001000b7824 */ /* 0x000fe200078e020b */
[----:B------:R-:W-:Y:S01]  /*03c0*/  ISETP.GE.OR P1, PT, R15, UR6, P1 ;  /* 0x000000060f007c0c */ /* 0x000fe20008f26670 */
[----:B------:R-:W4:Y:S01]  /*03d0*/  @!P2 LDC R0, c[0x3][0x8] ;  /* 0x00c00200ff00ab82 */ /* 0x000f220000000800 */
[----:B------:R-:W-:Y:S02]  /*03e0*/  LEA.HI.X R7, R7, UR9, R16, 0x2, P6 ;  /* 0x0000000907077c11 */ /* 0x000fe4000b0f1410 */
[----:B------:R-:W-:Y:S01]  /*03f0*/  ISETP.GE.OR P6, PT, R14, UR6, P3 ;  /* 0x000000060e007c0c */ /* 0x000fe20009fc6670 */
[----:B-1----:R-:W-:Y:S02]  /*0400*/  @!P4 IMAD.WIDE R16, R11, 0x4, R12 ;  /* 0x000000040b10c825 */ /* 0x002fe400078e020c */
[----:B------:R-:W2:Y:S01]  /*0410*/  @!P5 LDG.E R13, desc[UR4][R4.64+-0x4] ;  /* 0xfffffc04040dd981 */ /* 0x000ea2000c1e1900 */
[----:B------:R-:W-:Y:S01]  /*0420*/  ISETP.GE.OR P3, PT, R15, UR6, P3 ;  /* 0x000000060f007c0c */ /* 0x000fe20009f66670 */
[----:B-----5:R-:W2:Y:S02]  /*0430*/  @!P5 LDC R8, c[0x3][0xc] ;  /* 0x00c00300ff08db82 */ /* 0x020ea40000000800 */
[----:B------:R1:W3:Y:S06]  /*0440*/  @!P4 LDG.E R17, desc[UR4][R16.64] ;  /* 0x000000041011c981 */ /* 0x0002ec000c1e1900 */
[----:B------:R-:W5:Y:S01]  /*0450*/  @!P6 LDG.E R19, desc[UR4][R4.64+0x4] ;  /* 0x000004040413e981 */ /* 0x000f62000c1e1900 */
[----:B0-----:R-:W-:Y:S01]  /*0460*/  @!P0 IMAD.WIDE R14, R21, 0x4, R2 ;  /* 0x00000004150e8825 */ /* 0x001fe200078e0202 */
[----:B------:R-:W3:Y:S02]  /*0470*/  @!P4 LDC R12, c[0x3][0x10] ;  /* 0x00c00400ff0ccb82 */ /* 0x000ee40000000800 */
[----:B------:R-:W5:Y:S04]  /*0480*/  @!P1 LDG.E R21, desc[UR4][R6.64+-0x4] ;  /* 0xfffffc0406159981 */ /* 0x000f68000c1e1900 */
[----:B------:R-:W5:Y:S02]  /*0490*/  @!P0 LDG.E R15, desc[UR4][R14.64] ;  /* 0x000000040e0f8981 */ /* 0x000f64000c1e1900 */
[----:B-1----:R-:W5:Y:S02]  /*04a0*/  @!P6 LDC R16, c[0x3][0x14] ;  /* 0x00c00500ff10eb82 */ /* 0x002f640000000800 */
[----:B------:R-:W5:Y:S06]  /*04b0*/  @!P3 LDG.E R23, desc[UR4][R6.64+0x4] ;  /* 0x000004040617b981 */ /* 0x000f6c000c1e1900 */
[----:B------:R-:W0:Y:S01]  /*04c0*/  @!P1 LDC R18, c[0x3][0x18] ;  /* 0x00c00600ff129b82 */ /* 0x000e220000000800 */
[----:B----4-:R-:W-:-:S07]  /*04d0*/  @!P2 IMAD R10, R9, R0, R10 ;  /* 0x00000000090aa224 */ /* 0x010fce00078e020a */
[----:B------:R-:W1:Y:S08]  /*04e0*/  LDC.64 R2, c[0x0][0x388] ;  /* 0x0000e200ff027b82 */ /* 0x000e700000000a00 */
[----:B------:R-:W4:Y:S01]  /*04f0*/  @!P3 LDC R0, c[0x3][0x20] ;  /* 0x00c00800ff00bb82 */ /* 0x000f220000000800 */
[----:B-1----:R-:W-:-:S04]  /*0500*/  IMAD.WIDE R2, R11, 0x4, R2 ;  /* 0x000000040b027825 */ /* 0x002fc800078e0202 */
[----:B--2---:R-:W-:-:S04]  /*0510*/  @!P5 IMAD R10, R13, R8, R10 ;  /* 0x000000080d0ad224 */ /* 0x004fc800078e020a */
[----:B---3--:R-:W-:-:S04]  /*0520*/  @!P4 IMAD R10, R17, R12, R10 ;  /* 0x0000000c110ac224 */ /* 0x008fc800078e020a */
[----:B-----5:R-:W-:-:S04]  /*0530*/  @!P6 IMAD R10, R19, R16, R10 ;  /* 0x00000010130ae224 */ /* 0x020fc800078e020a */
[----:B0-----:R-:W-:-:S04]  /*0540*/  @!P1 IMAD R10, R21, R18, R10 ;  /* 0x00000012150a9224 */ /* 0x001fc800078e020a */
[----:B------:R-:W-:-:S04]  /*0550*/  @!P0 IMAD R10, R15, R20, R10 ;  /* 0x000000140f0a8224 */ /* 0x000fc800078e020a */
[----:B----4-:R-:W-:-:S05]  /*0560*/  @!P3 IMAD R10, R23, R0, R10 ;  /* 0x00000000170ab224 */ /* 0x010fca00078e020a */
[----:B------:R-:W-:Y:S01]  /*0570*/  STG.E desc[UR4][R2.64], R10 ;  /* 0x0000000a02007986 */ /* 0x000fe2000c101904 */
[----:B------:R-:W-:Y:S05]  /*0580*/  EXIT ;  /* 0x000000000000794d */ /* 0x000fea0003800000 */
.L_x_0:
[----:B------:R-:W-:-:S00]  /*0590*/  BRA `(.L_x_0) ;  /* 0xfffffffc00fc7947 */ /* 0x000fc0000383ffff */
[----:B------:R-:W-:-:S00]  /*05a0*/  NOP ;  /* 0x0000000000007918 */ /* 0x000fc00000000000 */
        /* <DEDUP_REMOVED lines=13> */
.L_x_1:


//--------------------- .nv.shared.reserved.0     --------------------------
	.section	.nv.shared.reserved.0,"aw",@nobits
	.weak		__nv_reservedSMEM_offset_0_alias
	.size		__nv_reservedSMEM_offset_0_alias, 0, 64
	.other		__nv_reservedSMEM_offset_0_alias,@"STO_CUDA_RESERVED_SHARED STV_DEFAULT"
__nv_reservedSMEM_offset_0_alias:
	.zero		0
	.zero		64


//--------------------- .nv.constant0._Z7conv_2dPiS_i --------------------------
	.section	.nv.constant0._Z7conv_2dPiS_i,"a",@progbits
	.sectionflags	@""
	.align	4
.nv.constant0._Z7conv_2dPiS_i:
	.zero		916


//--------------------- SYMBOLS --------------------------

	.type		.nv.reservedSmem.offset0,@object
	.size		.nv.reservedSmem.offset0,0x4
